//
// Generated by NVIDIA NVVM Compiler
//
// Compiler Build ID: CL-36424714
// Cuda compilation tools, release 13.0, V13.0.88
// Based on NVVM 20.0.0
//

.version 9.0
.target sm_100
.address_size 64

	// .globl	k_f_4_1_21_f_f7def86f0a03

.visible .entry k_f_4_1_21_f_f7def86f0a03(
	.param .u64 .ptr .align 1 k_f_4_1_21_f_f7def86f0a03_param_0,
	.param .u64 .ptr .align 1 k_f_4_1_21_f_f7def86f0a03_param_1,
	.param .u64 .ptr .align 1 k_f_4_1_21_f_f7def86f0a03_param_2,
	.param .u64 .ptr .align 1 k_f_4_1_21_f_f7def86f0a03_param_3,
	.param .u64 .ptr .align 1 k_f_4_1_21_f_f7def86f0a03_param_4,
	.param .u32 k_f_4_1_21_f_f7def86f0a03_param_5
)
{
	.reg .pred 	%p<4>;
	.reg .b16 	%rs<2>;
	.reg .b32 	%r<30>;
	.reg .b32 	%f<132>;
	.reg .b64 	%rd<29>;

	ld.param.u64 	%rd7, [k_f_4_1_21_f_f7def86f0a03_param_0];
	ld.param.u64 	%rd8, [k_f_4_1_21_f_f7def86f0a03_param_1];
	ld.param.u64 	%rd9, [k_f_4_1_21_f_f7def86f0a03_param_2];
	ld.param.u64 	%rd10, [k_f_4_1_21_f_f7def86f0a03_param_3];
	ld.param.u64 	%rd11, [k_f_4_1_21_f_f7def86f0a03_param_4];
	ld.param.u32 	%r7, [k_f_4_1_21_f_f7def86f0a03_param_5];
	mov.u32 	%r8, %ntid.x;
	mov.u32 	%r9, %ctaid.x;
	mov.u32 	%r10, %tid.x;
	mad.lo.s32 	%r28, %r8, %r9, %r10;
	setp.ge.s32 	%p1, %r28, %r7;
	@%p1 bra 	$L__BB0_5;
	cvta.to.global.u64 	%rd12, %rd10;
	cvt.s64.s32 	%rd13, %r28;
	add.s64 	%rd14, %rd12, %rd13;
	ld.global.u8 	%rs1, [%rd14];
	setp.eq.s16 	%p2, %rs1, 0;
	@%p2 bra 	$L__BB0_5;
	cvta.to.global.u64 	%rd15, %rd7;
	mul.wide.s32 	%rd16, %r28, 4;
	add.s64 	%rd17, %rd15, %rd16;
	ld.global.f32 	%f1, [%rd17];
	mul.wide.s32 	%rd1, %r7, 4;
	add.s64 	%rd18, %rd17, %rd1;
	ld.global.f32 	%f2, [%rd18];
	add.s64 	%rd19, %rd18, %rd1;
	ld.global.f32 	%f10, [%rd19];
	add.s64 	%rd20, %rd19, %rd1;
	ld.global.f32 	%f11, [%rd20];
	neg.f32 	%f3, %f10;
	neg.f32 	%f4, %f11;
	mov.f32 	%f12, 0f3F800000;
	sub.f32 	%f5, %f12, %f2;
	cvta.to.global.u64 	%rd21, %rd11;
	add.s64 	%rd2, %rd21, %rd16;
	ld.global.f32 	%f131, [%rd2];
	shl.b32 	%r2, %r7, 2;
	cvta.to.global.u64 	%rd3, %rd8;
	cvta.to.global.u64 	%rd4, %rd9;
	mov.b32 	%r29, 0;
$L__BB0_3:
	mul.wide.s32 	%rd22, %r28, 4;
	add.s64 	%rd5, %rd3, %rd22;
	ld.global.f32 	%f13, [%rd5];
	mul.f32 	%f14, %f13, %f3;
	fma.rn.f32 	%f15, %f14, 0f3BBB989D, 0f3F000000;
	cvt.sat.f32.f32 	%f16, %f15;
	mov.f32 	%f17, 0f4B400001;
	mov.f32 	%f18, 0f437C0000;
	fma.rm.f32 	%f19, %f16, %f18, %f17;
	add.f32 	%f20, %f19, 0fCB40007F;
	neg.f32 	%f21, %f20;
	fma.rn.f32 	%f22, %f14, 0f3FB8AA3B, %f21;
	fma.rn.f32 	%f23, %f14, 0f32A57060, %f22;
	mov.b32 	%r12, %f19;
	shl.b32 	%r13, %r12, 23;
	mov.b32 	%f24, %r13;
	ex2.approx.ftz.f32 	%f25, %f23;
	mul.f32 	%f26, %f25, %f24;
	mul.f32 	%f27, %f13, %f4;
	fma.rn.f32 	%f28, %f27, 0f3BBB989D, 0f3F000000;
	cvt.sat.f32.f32 	%f29, %f28;
	fma.rm.f32 	%f30, %f29, %f18, %f17;
	add.f32 	%f31, %f30, 0fCB40007F;
	neg.f32 	%f32, %f31;
	fma.rn.f32 	%f33, %f27, 0f3FB8AA3B, %f32;
	fma.rn.f32 	%f34, %f27, 0f32A57060, %f33;
	mov.b32 	%r14, %f30;
	shl.b32 	%r15, %r14, 23;
	mov.b32 	%f35, %r15;
	ex2.approx.ftz.f32 	%f36, %f34;
	mul.f32 	%f37, %f36, %f35;
	mul.f32 	%f38, %f5, %f37;
	fma.rn.f32 	%f39, %f2, %f26, %f38;
	mul.f32 	%f40, %f1, %f39;
	add.s64 	%rd6, %rd4, %rd22;
	ld.global.f32 	%f41, [%rd6];
	sub.f32 	%f42, %f40, %f41;
	fma.rn.f32 	%f8, %f42, %f42, %f131;
	st.global.f32 	[%rd2], %f8;
	setp.eq.s32 	%p3, %r29, 20;
	@%p3 bra 	$L__BB0_5;
	add.s64 	%rd23, %rd5, %rd1;
	ld.global.f32 	%f43, [%rd23];
	mul.f32 	%f44, %f43, %f3;
	fma.rn.f32 	%f45, %f44, 0f3BBB989D, 0f3F000000;
	cvt.sat.f32.f32 	%f46, %f45;
	mov.f32 	%f47, 0f4B400001;
	mov.f32 	%f48, 0f437C0000;
	fma.rm.f32 	%f49, %f46, %f48, %f47;
	add.f32 	%f50, %f49, 0fCB40007F;
	neg.f32 	%f51, %f50;
	fma.rn.f32 	%f52, %f44, 0f3FB8AA3B, %f51;
	fma.rn.f32 	%f53, %f44, 0f32A57060, %f52;
	mov.b32 	%r16, %f49;
	shl.b32 	%r17, %r16, 23;
	mov.b32 	%f54, %r17;
	ex2.approx.ftz.f32 	%f55, %f53;
	mul.f32 	%f56, %f55, %f54;
	mul.f32 	%f57, %f43, %f4;
	fma.rn.f32 	%f58, %f57, 0f3BBB989D, 0f3F000000;
	cvt.sat.f32.f32 	%f59, %f58;
	fma.rm.f32 	%f60, %f59, %f48, %f47;
	add.f32 	%f61, %f60, 0fCB40007F;
	neg.f32 	%f62, %f61;
	fma.rn.f32 	%f63, %f57, 0f3FB8AA3B, %f62;
	fma.rn.f32 	%f64, %f57, 0f32A57060, %f63;
	mov.b32 	%r18, %f60;
	shl.b32 	%r19, %r18, 23;
	mov.b32 	%f65, %r19;
	ex2.approx.ftz.f32 	%f66, %f64;
	mul.f32 	%f67, %f66, %f65;
	mul.f32 	%f68, %f5, %f67;
	fma.rn.f32 	%f69, %f2, %f56, %f68;
	mul.f32 	%f70, %f1, %f69;
	add.s64 	%rd24, %rd6, %rd1;
	ld.global.f32 	%f71, [%rd24];
	sub.f32 	%f72, %f70, %f71;
	fma.rn.f32 	%f73, %f72, %f72, %f8;
	st.global.f32 	[%rd2], %f73;
	add.s64 	%rd25, %rd23, %rd1;
	ld.global.f32 	%f74, [%rd25];
	mul.f32 	%f75, %f74, %f3;
	fma.rn.f32 	%f76, %f75, 0f3BBB989D, 0f3F000000;
	cvt.sat.f32.f32 	%f77, %f76;
	fma.rm.f32 	%f78, %f77, %f48, %f47;
	add.f32 	%f79, %f78, 0fCB40007F;
	neg.f32 	%f80, %f79;
	fma.rn.f32 	%f81, %f75, 0f3FB8AA3B, %f80;
	fma.rn.f32 	%f82, %f75, 0f32A57060, %f81;
	mov.b32 	%r20, %f78;
	shl.b32 	%r21, %r20, 23;
	mov.b32 	%f83, %r21;
	ex2.approx.ftz.f32 	%f84, %f82;
	mul.f32 	%f85, %f84, %f83;
	mul.f32 	%f86, %f74, %f4;
	fma.rn.f32 	%f87, %f86, 0f3BBB989D, 0f3F000000;
	cvt.sat.f32.f32 	%f88, %f87;
	fma.rm.f32 	%f89, %f88, %f48, %f47;
	add.f32 	%f90, %f89, 0fCB40007F;
	neg.f32 	%f91, %f90;
	fma.rn.f32 	%f92, %f86, 0f3FB8AA3B, %f91;
	fma.rn.f32 	%f93, %f86, 0f32A57060, %f92;
	mov.b32 	%r22, %f89;
	shl.b32 	%r23, %r22, 23;
	mov.b32 	%f94, %r23;
	ex2.approx.ftz.f32 	%f95, %f93;
	mul.f32 	%f96, %f95, %f94;
	mul.f32 	%f97, %f5, %f96;
	fma.rn.f32 	%f98, %f2, %f85, %f97;
	mul.f32 	%f99, %f1, %f98;
	add.s64 	%rd26, %rd24, %rd1;
	ld.global.f32 	%f100, [%rd26];
	sub.f32 	%f101, %f99, %f100;
	fma.rn.f32 	%f102, %f101, %f101, %f73;
	st.global.f32 	[%rd2], %f102;
	add.s64 	%rd27, %rd25, %rd1;
	ld.global.f32 	%f103, [%rd27];
	mul.f32 	%f104, %f103, %f3;
	fma.rn.f32 	%f105, %f104, 0f3BBB989D, 0f3F000000;
	cvt.sat.f32.f32 	%f106, %f105;
	fma.rm.f32 	%f107, %f106, %f48, %f47;
	add.f32 	%f108, %f107, 0fCB40007F;
	neg.f32 	%f109, %f108;
	fma.rn.f32 	%f110, %f104, 0f3FB8AA3B, %f109;
	fma.rn.f32 	%f111, %f104, 0f32A57060, %f110;
	mov.b32 	%r24, %f107;
	shl.b32 	%r25, %r24, 23;
	mov.b32 	%f112, %r25;
	ex2.approx.ftz.f32 	%f113, %f111;
	mul.f32 	%f114, %f113, %f112;
	mul.f32 	%f115, %f103, %f4;
	fma.rn.f32 	%f116, %f115, 0f3BBB989D, 0f3F000000;
	cvt.sat.f32.f32 	%f117, %f116;
	fma.rm.f32 	%f118, %f117, %f48, %f47;
	add.f32 	%f119, %f118, 0fCB40007F;
	neg.f32 	%f120, %f119;
	fma.rn.f32 	%f121, %f115, 0f3FB8AA3B, %f120;
	fma.rn.f32 	%f122, %f115, 0f32A57060, %f121;
	mov.b32 	%r26, %f118;
	shl.b32 	%r27, %r26, 23;
	mov.b32 	%f123, %r27;
	ex2.approx.ftz.f32 	%f124, %f122;
	mul.f32 	%f125, %f124, %f123;
	mul.f32 	%f126, %f5, %f125;
	fma.rn.f32 	%f127, %f2, %f114, %f126;
	mul.f32 	%f128, %f1, %f127;
	add.s64 	%rd28, %rd26, %rd1;
	ld.global.f32 	%f129, [%rd28];
	sub.f32 	%f130, %f128, %f129;
	fma.rn.f32 	%f131, %f130, %f130, %f102;
	st.global.f32 	[%rd2], %f131;
	add.s32 	%r29, %r29, 4;
	add.s32 	%r28, %r28, %r2;
	bra.uni 	$L__BB0_3;
$L__BB0_5:
	ret;

}


// ===== COMPILED SASS (sm_100) =====

	.target	sm_100

	.elftype	@"ET_EXEC"


//--------------------- .note.nv.tkinfo           --------------------------
	.section	.note.nv.tkinfo,"",@"SHT_NOTE"
	.sectionflags	@"SHF_NOTE_NV_TKINFO"
	.tkinfo
        /*0018*/ 	.word	0x00000002
        /*0030*/ 	.string	""
        /*0030*/ 	.string	"ptxas"
        /*0030*/ 	.string	"Cuda compilation tools, release 13.0, V13.0.88"
        /*0030*/ 	.string	"Build cuda_13.0.r13.0/compiler.36424714_0"
        /*0030*/ 	.string	"-arch sm_100 -m 64 "



//--------------------- .note.nv.cuinfo           --------------------------
	.section	.note.nv.cuinfo,"",@"SHT_NOTE"
	.sectionflags	@"SHF_NOTE_NV_CUINFO"
        /*0018*/ 	.short	0x0002
        /*001a*/ 	.short	0x0064
        /*001c*/ 	.short	0x0082
	.zero		2


//--------------------- .nv.info                  --------------------------
	.section	.nv.info,"",@"SHT_CUDA_INFO"
	.align	4


	//----- nvinfo : EIATTR_REGCOUNT
	.align		4
        /*0000*/ 	.byte	0x04, 0x2f
        /*0002*/ 	.short	(.L_1 - .L_0)
	.align		4
.L_0:
        /*0004*/ 	.word	index@(k_f_4_1_21_f_f7def86f0a03)
        /*0008*/ 	.word	0x00000020


	//----- nvinfo : EIATTR_FRAME_SIZE
	.align		4
.L_1:
        /*000c*/ 	.byte	0x04, 0x11
        /*000e*/ 	.short	(.L_3 - .L_2)
	.align		4
.L_2:
        /*0010*/ 	.word	index@(k_f_4_1_21_f_f7def86f0a03)
        /*0014*/ 	.word	0x00000000


	//----- nvinfo : EIATTR_MIN_STACK_SIZE
	.align		4
.L_3:
        /*0018*/ 	.byte	0x04, 0x12
        /*001a*/ 	.short	(.L_5 - .L_4)
	.align		4
.L_4:
        /*001c*/ 	.word	index@(k_f_4_1_21_f_f7def86f0a03)
        /*0020*/ 	.word	0x00000000
.L_5:


//--------------------- .nv.compat                --------------------------
	.section	.nv.compat,"",@"SHT_CUDA_COMPAT_INFO"
	.align	4
        /*0000*/ 	.byte	0x02, 0x09, 0x00, 0x00, 0x02, 0x02, 0x01, 0x00, 0x02, 0x05, 0x05, 0x00, 0x03, 0x07, 0x01, 0x01
        /*0010*/ 	.byte	0x02, 0x03, 0x00, 0x00, 0x02, 0x06, 0x01, 0x00, 0x04, 0x0b, 0x08, 0x00, 0x09, 0x00, 0x00, 0x00
        /*0020*/ 	.byte	0x00, 0x00, 0x00, 0x00


//--------------------- .nv.info.k_f_4_1_21_f_f7def86f0a03 --------------------------
	.section	.nv.info.k_f_4_1_21_f_f7def86f0a03,"",@"SHT_CUDA_INFO"
	.sectionflags	@""
	.align	4


	//----- nvinfo : EIATTR_CUDA_API_VERSION
	.align		4
        /*0000*/ 	.byte	0x04, 0x37
        /*0002*/ 	.short	(.L_7 - .L_6)
.L_6:
        /*0004*/ 	.word	0x00000082


	//----- nvinfo : EIATTR_KPARAM_INFO
	.align		4
.L_7:
        /*0008*/ 	.byte	0x04, 0x17
        /*000a*/ 	.short	(.L_9 - .L_8)
.L_8:
        /*000c*/ 	.word	0x00000000
        /*0010*/ 	.short	0x0005
        /*0012*/ 	.short	0x0028
        /*0014*/ 	.byte	0x00, 0xf0, 0x11, 0x00


	//----- nvinfo : EIATTR_KPARAM_INFO
	.align		4
.L_9:
        /*0018*/ 	.byte	0x04, 0x17
        /*001a*/ 	.short	(.L_11 - .L_10)
.L_10:
        /*001c*/ 	.word	0x00000000
        /*0020*/ 	.short	0x0004
        /*0022*/ 	.short	0x0020
        /*0024*/ 	.byte	0x00, 0xf5, 0x21, 0x00


	//----- nvinfo : EIATTR_KPARAM_INFO
	.align		4
.L_11:
        /*0028*/ 	.byte	0x04, 0x17
        /*002a*/ 	.short	(.L_13 - .L_12)
.L_12:
        /*002c*/ 	.word	0x00000000
        /*0030*/ 	.short	0x0003
        /*0032*/ 	.short	0x0018
        /*0034*/ 	.byte	0x00, 0xf5, 0x21, 0x00


	//----- nvinfo : EIATTR_KPARAM_INFO
	.align		4
.L_13:
        /*0038*/ 	.byte	0x04, 0x17
        /*003a*/ 	.short	(.L_15 - .L_14)
.L_14:
        /*003c*/ 	.word	0x00000000
        /*0040*/ 	.short	0x0002
        /*0042*/ 	.short	0x0010
        /*0044*/ 	.byte	0x00, 0xf5, 0x21, 0x00


	//----- nvinfo : EIATTR_KPARAM_INFO
	.align		4
.L_15:
        /*0048*/ 	.byte	0x04, 0x17
        /*004a*/ 	.short	(.L_17 - .L_16)
.L_16:
        /*004c*/ 	.word	0x00000000
        /*0050*/ 	.short	0x0001
        /*0052*/ 	.short	0x0008
        /*0054*/ 	.byte	0x00, 0xf5, 0x21, 0x00


	//----- nvinfo : EIATTR_KPARAM_INFO
	.align		4
.L_17:
        /*0058*/ 	.byte	0x04, 0x17
        /*005a*/ 	.short	(.L_19 - .L_18)
.L_18:
        /*005c*/ 	.word	0x00000000
        /*0060*/ 	.short	0x0000
        /*0062*/ 	.short	0x0000
        /*0064*/ 	.byte	0x00, 0xf5, 0x21, 0x00


	//----- nvinfo : EIATTR_SPARSE_MMA_MASK
	.align		4
.L_19:
        /*0068*/ 	.byte	0x03, 0x50
        /*006a*/ 	.short	0x0000


	//----- nvinfo : EIATTR_MAXREG_COUNT
	.align		4
        /*006c*/ 	.byte	0x03, 0x1b
        /*006e*/ 	.short	0x00ff


	//----- nvinfo : EIATTR_MERCURY_ISA_VERSION
	.align		4
        /*0070*/ 	.byte	0x03, 0x5f
        /*0072*/ 	.short	0x0101


	//----- nvinfo : EIATTR_VRC_CTA_INIT_COUNT
	.align		4
        /*0074*/ 	.byte	0x02, 0x4a
	.zero		1
	.zero		1


	//----- nvinfo : EIATTR_EXIT_INSTR_OFFSETS
	.align		4
        /*0078*/ 	.byte	0x04, 0x1c
        /*007a*/ 	.short	(.L_21 - .L_20)


	//   ....[0]....
.L_20:
        /*007c*/ 	.word	0x00000070


	//   ....[1]....
        /*0080*/ 	.word	0x000000e0


	//   ....[2]....
        /*0084*/ 	.word	0x00000ac0


	//----- nvinfo : EIATTR_CBANK_PARAM_SIZE
	.align		4
.L_21:
        /*0088*/ 	.byte	0x03, 0x19
        /*008a*/ 	.short	0x002c


	//----- nvinfo : EIATTR_PARAM_CBANK
	.align		4
        /*008c*/ 	.byte	0x04, 0x0a
        /*008e*/ 	.short	(.L_23 - .L_22)
	.align		4
.L_22:
        /*0090*/ 	.word	index@(.nv.constant0.k_f_4_1_21_f_f7def86f0a03)
        /*0094*/ 	.short	0x0380
        /*0096*/ 	.short	0x002c


	//----- nvinfo : EIATTR_SW_WAR
	.align		4
.L_23:
        /*0098*/ 	.byte	0x04, 0x36
        /*009a*/ 	.short	(.L_25 - .L_24)
.L_24:
        /*009c*/ 	.word	0x00000008
.L_25:


//--------------------- .nv.callgraph             --------------------------
	.section	.nv.callgraph,"",@"SHT_CUDA_CALLGRAPH"
	.align	4
	.sectionentsize	8
	.align		4
        /*0000*/ 	.word	0x00000000
	.align		4
        /*0004*/ 	.word	0xffffffff
	.align		4
        /*0008*/ 	.word	0x00000000
	.align		4
        /*000c*/ 	.word	0xfffffffe
	.align		4
        /*0010*/ 	.word	0x00000000
	.align		4
        /*0014*/ 	.word	0xfffffffd
	.align		4
        /*0018*/ 	.word	0x00000000
	.align		4
        /*001c*/ 	.word	0xfffffffc


//--------------------- .text.k_f_4_1_21_f_f7def86f0a03 --------------------------
	.section	.text.k_f_4_1_21_f_f7def86f0a03,"ax",@progbits
	.align	128
        .global         k_f_4_1_21_f_f7def86f0a03
        .type           k_f_4_1_21_f_f7def86f0a03,@function
        .size           k_f_4_1_21_f_f7def86f0a03,(.L_x_2 - k_f_4_1_21_f_f7def86f0a03)
        .other          k_f_4_1_21_f_f7def86f0a03,@"STO_CUDA_ENTRY STV_DEFAULT"
k_f_4_1_21_f_f7def86f0a03:
.text.k_f_4_1_21_f_f7def86f0a03:
[----:B------:R-:W-:Y:S01]  /*0000*/  LDC R1, c[0x0][0x37c] ;  /* 0x0000df00ff017b82 */ /* 0x000fe20000000800 */
[----:B------:R-:W0:Y:S07]  /*0010*/  S2R R19, SR_CTAID.X ;  /* 0x0000000000137919 */ /* 0x000e2e0000002500 */
[----:B------:R-:W1:Y:S01]  /*0020*/  LDC R13, c[0x0][0x3a8] ;  /* 0x0000ea00ff0d7b82 */ /* 0x000e620000000800 */
[----:B------:R-:W0:Y:S01]  /*0030*/  LDCU UR4, c[0x0][0x360] ;  /* 0x00006c00ff0477ac */ /* 0x000e220008000800 */
[----:B------:R-:W0:Y:S02]  /*0040*/  S2R R0, SR_TID.X ;  /* 0x0000000000007919 */ /* 0x000e240000002100 */
[----:B0-----:R-:W-:-:S05]  /*0050*/  IMAD R19, R19, UR4, R0 ;  /* 0x0000000413137c24 */ /* 0x001fca000f8e0200 */
[----:B-1----:R-:W-:-:S13]  /*0060*/  ISETP.GE.AND P0, PT, R19, R13, PT ;  /* 0x0000000d1300720c */ /* 0x002fda0003f06270 */
[----:B------:R-:W-:Y:S05]  /*0070*/  @P0 EXIT ;  /* 0x000000000000094d */ /* 0x000fea0003800000 */
[----:B------:R-:W0:Y:S01]  /*0080*/  LDCU.64 UR4, c[0x0][0x398] ;  /* 0x00007300ff0477ac */ /* 0x000e220008000a00 */
[----:B------:R-:W1:Y:S01]  /*0090*/  LDCU.64 UR6, c[0x0][0x358] ;  /* 0x00006b00ff0677ac */ /* 0x000e620008000a00 */
[----:B0-----:R-:W-:-:S04]  /*00a0*/  IADD3 R2, P0, PT, R19, UR4, RZ ;  /* 0x0000000413027c10 */ /* 0x001fc8000ff1e0ff */
[----:B------:R-:W-:-:S05]  /*00b0*/  LEA.HI.X.SX32 R3, R19, UR5, 0x1, P0 ;  /* 0x0000000513037c11 */ /* 0x000fca00080f0eff */
[----:B-1----:R-:W2:Y:S02]  /*00c0*/  LDG.E.U8 R2, desc[UR6][R2.64] ;  /* 0x0000000602027981 */ /* 0x002ea4000c1e1100 */
[----:B--2---:R-:W-:-:S13]  /*00d0*/  ISETP.NE.AND P0, PT, R2, RZ, PT ;  /* 0x000000ff0200720c */ /* 0x004fda0003f05270 */
[----:B------:R-:W-:Y:S05]  /*00e0*/  @!P0 EXIT ;  /* 0x000000000000894d */ /* 0x000fea0003800000 */
[----:B------:R-:W0:Y:S08]  /*00f0*/  LDC.64 R22, c[0x0][0x380] ;  /* 0x0000e000ff167b82 */ /* 0x000e300000000a00 */
[----:B------:R-:W1:Y:S08]  /*0100*/  LDC.64 R6, c[0x0][0x388] ;  /* 0x0000e200ff067b82 */ /* 0x000e700000000a00 */
[----:B------:R-:W2:Y:S01]  /*0110*/  LDC.64 R4, c[0x0][0x390] ;  /* 0x0000e400ff047b82 */ /* 0x000ea20000000a00 */
[----:B0-----:R-:W-:-:S07]  /*0120*/  IMAD.WIDE R22, R19, 0x4, R22 ;  /* 0x0000000413167825 */ /* 0x001fce00078e0216 */
[----:B------:R-:W0:Y:S01]  /*0130*/  LDC.64 R24, c[0x0][0x3a0] ;  /* 0x0000e800ff187b82 */ /* 0x000e220000000a00 */
[----:B------:R-:W3:Y:S01]  /*0140*/  LDG.E R17, desc[UR6][R22.64] ;  /* 0x0000000616117981 */ /* 0x000ee2000c1e1900 */
[----:B------:R-:W-:-:S04]  /*0150*/  IMAD.WIDE R26, R13, 0x4, R22 ;  /* 0x000000040d1a7825 */ /* 0x000fc800078e0216 */
[----:B-1----:R-:W-:Y:S01]  /*0160*/  IMAD.WIDE R10, R19, 0x4, R6 ;  /* 0x00000004130a7825 */ /* 0x002fe200078e0206 */
[----:B------:R-:W4:Y:S03]  /*0170*/  LDG.E R15, desc[UR6][R26.64] ;  /* 0x000000061a0f7981 */ /* 0x000f26000c1e1900 */
[C---:B------:R-:W-:Y:S01]  /*0180*/  IMAD.WIDE R28, R13.reuse, 0x4, R26 ;  /* 0x000000040d1c7825 */ /* 0x040fe200078e021a */
[----:B------:R-:W5:Y:S04]  /*0190*/  LDG.E R21, desc[UR6][R10.64] ;  /* 0x000000060a157981 */ /* 0x000f68000c1e1900 */
[----:B------:R-:W3:Y:S01]  /*01a0*/  LDG.E R14, desc[UR6][R28.64] ;  /* 0x000000061c0e7981 */ /* 0x000ee2000c1e1900 */
[----:B------:R-:W-:-:S05]  /*01b0*/  IMAD.WIDE R2, R13, 0x4, R28 ;  /* 0x000000040d027825 */ /* 0x000fca00078e021c */
[----:B------:R0:W5:Y:S01]  /*01c0*/  LDG.E R12, desc[UR6][R2.64] ;  /* 0x00000006020c7981 */ /* 0x000162000c1e1900 */
[----:B--2---:R-:W-:-:S04]  /*01d0*/  IMAD.WIDE R8, R19, 0x4, R4 ;  /* 0x0000000413087825 */ /* 0x004fc800078e0204 */
[----:B0-----:R-:W-:Y:S02]  /*01e0*/  IMAD.WIDE R2, R19, 0x4, R24 ;  /* 0x0000000413027825 */ /* 0x001fe400078e0218 */
[----:B------:R-:W2:Y:S04]  /*01f0*/  LDG.E R24, desc[UR6][R8.64] ;  /* 0x0000000608187981 */ /* 0x000ea8000c1e1900 */
[----:B------:R-:W2:Y:S01]  /*0200*/  LDG.E R20, desc[UR6][R2.64] ;  /* 0x0000000602147981 */ /* 0x000ea2000c1e1900 */
[----:B------:R-:W-:Y:S01]  /*0210*/  HFMA2 R18, -RZ, RZ, 0.96630859375, -0.0022525787353515625 ;  /* 0x3bbb989dff127431 */ /* 0x000fe200000001ff */
[----:B------:R-:W-:Y:S01]  /*0220*/  MOV R16, 0x437c0000 ;  /* 0x437c000000107802 */ /* 0x000fe20000000f00 */
[----:B------:R-:W-:Y:S01]  /*0230*/  UMOV UR4, URZ ;  /* 0x000000ff00047c82 */ /* 0x000fe20008000000 */
[----:B-----5:R-:W-:-:S04]  /*0240*/  FMUL R23, R12, -R21 ;  /* 0x800000150c177220 */ /* 0x020fc80000400000 */
[----:B------:R-:W-:-:S04]  /*0250*/  FFMA.SAT R25, R23, R18, 0.5 ;  /* 0x3f00000017197423 */ /* 0x000fc80000002012 */
[----:B------:R-:W-:Y:S01]  /*0260*/  FFMA.RM R0, R25, R16, 12582913 ;  /* 0x4b40000119007423 */ /* 0x000fe20000004010 */
[----:B---3--:R-:W-:-:S04]  /*0270*/  FMUL R25, R14, -R21 ;  /* 0x800000150e197220 */ /* 0x008fc80000400000 */
[----:B------:R-:W-:Y:S01]  /*0280*/  FFMA.SAT R21, R25, R18, 0.5 ;  /* 0x3f00000019157423 */ /* 0x000fe20000002012 */
[----:B------:R-:W-:-:S03]  /*0290*/  FADD R26, R0, -12583039 ;  /* 0xcb40007f001a7421 */ /* 0x000fc60000000000 */
[----:B------:R-:W-:Y:S01]  /*02a0*/  FFMA.RM R21, R21, R16, 12582913 ;  /* 0x4b40000115157423 */ /* 0x000fe20000004010 */
[----:B------:R-:W-:-:S03]  /*02b0*/  FFMA R26, R23, 1.4426950216293334961, -R26 ;  /* 0x3fb8aa3b171a7823 */ /* 0x000fc6000000081a */
[----:B------:R-:W-:Y:S01]  /*02c0*/  FADD R22, R21, -12583039 ;  /* 0xcb40007f15167421 */ /* 0x000fe20000000000 */
[----:B------:R-:W-:-:S03]  /*02d0*/  FFMA R23, R23, 1.925963033500011079e-08, R26 ;  /* 0x32a5706017177823 */ /* 0x000fc6000000001a */
[----:B------:R-:W-:-:S03]  /*02e0*/  FFMA R22, R25, 1.4426950216293334961, -R22 ;  /* 0x3fb8aa3b19167823 */ /* 0x000fc60000000816 */
[----:B------:R-:W0:Y:S01]  /*02f0*/  MUFU.EX2 R23, R23 ;  /* 0x0000001700177308 */ /* 0x000e220000000800 */
[----:B------:R-:W-:-:S07]  /*0300*/  FFMA R22, R25, 1.925963033500011079e-08, R22 ;  /* 0x32a5706019167823 */ /* 0x000fce0000000016 */
[----:B------:R-:W1:Y:S01]  /*0310*/  MUFU.EX2 R22, R22 ;  /* 0x0000001600167308 */ /* 0x000e620000000800 */
[----:B------:R-:W-:Y:S02]  /*0320*/  SHF.L.U32 R0, R0, 0x17, RZ ;  /* 0x0000001700007819 */ /* 0x000fe400000006ff */
[----:B------:R-:W-:-:S03]  /*0330*/  SHF.L.U32 R21, R21, 0x17, RZ ;  /* 0x0000001715157819 */ /* 0x000fc600000006ff */
[----:B0-----:R-:W-:Y:S01]  /*0340*/  FMUL R25, R0, R23 ;  /* 0x0000001700197220 */ /* 0x001fe20000400000 */
[----:B----4-:R-:W-:-:S04]  /*0350*/  FADD R0, -R15, 1 ;  /* 0x3f8000000f007421 */ /* 0x010fc80000000100 */
[----:B------:R-:W-:Y:S01]  /*0360*/  FMUL R28, R0, R25 ;  /* 0x00000019001c7220 */ /* 0x000fe20000400000 */
[----:B-1----:R-:W-:-:S04]  /*0370*/  FMUL R26, R21, R22 ;  /* 0x00000016151a7220 */ /* 0x002fc80000400000 */
[----:B------:R-:W-:-:S04]  /*0380*/  FFMA R26, R15, R26, R28 ;  /* 0x0000001a0f1a7223 */ /* 0x000fc8000000001c */
[----:B--2---:R-:W-:-:S04]  /*0390*/  FFMA R21, R17, R26, -R24 ;  /* 0x0000001a11157223 */ /* 0x004fc80000000818 */
[----:B------:R-:W-:-:S05]  /*03a0*/  FFMA R21, R21, R21, R20 ;  /* 0x0000001515157223 */ /* 0x000fca0000000014 */
[----:B------:R0:W-:Y:S02]  /*03b0*/  STG.E desc[UR6][R2.64], R21 ;  /* 0x0000001502007986 */ /* 0x0001e4000c101906 */
.L_x_0:
[----:B------:R-:W-:-:S05]  /*03c0*/  IMAD.WIDE R10, R13, 0x4, R10 ;  /* 0x000000040d0a7825 */ /* 0x000fca00078e020a */
[----:B-1----:R1:W2:Y:S01]  /*03d0*/  LDG.E R25, desc[UR6][R10.64] ;  /* 0x000000060a197981 */ /* 0x0022a2000c1e1900 */
[----:B------:R-:W-:-:S05]  /*03e0*/  IMAD.WIDE R8, R13, 0x4, R8 ;  /* 0x000000040d087825 */ /* 0x000fca00078e0208 */
[----:B------:R3:W4:Y:S01]  /*03f0*/  LDG.E R20, desc[UR6][R8.64] ;  /* 0x0000000608147981 */ /* 0x000722000c1e1900 */
[----:B-1----:R-:W-:-:S04]  /*0400*/  IMAD.WIDE R10, R13, 0x4, R10 ;  /* 0x000000040d0a7825 */ /* 0x002fc800078e020a */
[----:B---3--:R-:W-:-:S04]  /*0410*/  IMAD.WIDE R8, R13, 0x4, R8 ;  /* 0x000000040d087825 */ /* 0x008fc800078e0208 */
[-C--:B--2---:R-:W-:Y:S01]  /*0420*/  FMUL R27, R12, -R25.reuse ;  /* 0x800000190c1b7220 */ /* 0x084fe20000400000 */
[----:B------:R-:W-:-:S03]  /*0430*/  FMUL R25, R14, -R25 ;  /* 0x800000190e197220 */ /* 0x000fc60000400000 */
[----:B------:R-:W-:-:S04]  /*0440*/  FFMA.SAT R23, R27, R18, 0.5 ;  /* 0x3f0000001b177423 */ /* 0x000fc80000002012 */
[----:B------:R-:W-:Y:S01]  /*0450*/  FFMA.RM R22, R23, R16, 12582913 ;  /* 0x4b40000117167423 */ /* 0x000fe20000004010 */
[----:B------:R-:W-:-:S03]  /*0460*/  FFMA.SAT R23, R25, R18, 0.5 ;  /* 0x3f00000019177423 */ /* 0x000fc60000002012 */
[----:B------:R-:W-:Y:S01]  /*0470*/  FADD R24, R22, -12583039 ;  /* 0xcb40007f16187421 */ /* 0x000fe20000000000 */
[----:B------:R-:W-:-:S03]  /*0480*/  FFMA.RM R23, R23, R16, 12582913 ;  /* 0x4b40000117177423 */ /* 0x000fc60000004010 */
[----:B------:R-:W-:-:S04]  /*0490*/  FFMA R24, R27, 1.4426950216293334961, -R24 ;  /* 0x3fb8aa3b1b187823 */ /* 0x000fc80000000818 */
[----:B------:R-:W-:Y:S01]  /*04a0*/  FFMA R27, R27, 1.925963033500011079e-08, R24 ;  /* 0x32a570601b1b7823 */ /* 0x000fe20000000018 */
[C---:B------:R-:W-:Y:S01]  /*04b0*/  FADD R24, R23.reuse, -12583039 ;  /* 0xcb40007f17187421 */ /* 0x040fe20000000000 */
[----:B------:R-:W-:-:S03]  /*04c0*/  SHF.L.U32 R23, R23, 0x17, RZ ;  /* 0x0000001717177819 */ /* 0x000fc600000006ff */
[C---:B------:R-:W-:Y:S02]  /*04d0*/  FFMA R26, R25.reuse, 1.4426950216293334961, -R24 ;  /* 0x3fb8aa3b191a7823 */ /* 0x040fe40000000818 */
[----:B------:R-:W1:Y:S02]  /*04e0*/  MUFU.EX2 R24, R27 ;  /* 0x0000001b00187308 */ /* 0x000e640000000800 */
[----:B------:R-:W-:Y:S01]  /*04f0*/  FFMA R26, R25, 1.925963033500011079e-08, R26 ;  /* 0x32a57060191a7823 */ /* 0x000fe2000000001a */
[----:B------:R-:W-:-:S05]  /*0500*/  SHF.L.U32 R25, R22, 0x17, RZ ;  /* 0x0000001716197819 */ /* 0x000fca00000006ff */
[----:B------:R-:W2:Y:S01]  /*0510*/  MUFU.EX2 R26, R26 ;  /* 0x0000001a001a7308 */ /* 0x000ea20000000800 */
[----:B-1----:R-:W-:-:S04]  /*0520*/  FMUL R25, R25, R24 ;  /* 0x0000001819197220 */ /* 0x002fc80000400000 */
[----:B------:R-:W-:Y:S01]  /*0530*/  FMUL R24, R0, R25 ;  /* 0x0000001900187220 */ /* 0x000fe20000400000 */
[----:B--2---:R-:W-:-:S04]  /*0540*/  FMUL R22, R23, R26 ;  /* 0x0000001a17167220 */ /* 0x004fc80000400000 */
[----:B------:R-:W-:-:S04]  /*0550*/  FFMA R22, R15, R22, R24 ;  /* 0x000000160f167223 */ /* 0x000fc80000000018 */
[----:B----4-:R-:W-:-:S04]  /*0560*/  FFMA R20, R17, R22, -R20 ;  /* 0x0000001611147223 */ /* 0x010fc80000000814 */
[----:B0-----:R-:W-:-:S05]  /*0570*/  FFMA R21, R20, R20, R21 ;  /* 0x0000001414157223 */ /* 0x001fca0000000015 */
[----:B------:R0:W-:Y:S04]  /*0580*/  STG.E desc[UR6][R2.64], R21 ;  /* 0x0000001502007986 */ /* 0x0001e8000c101906 */
[----:B------:R1:W2:Y:S04]  /*0590*/  LDG.E R25, desc[UR6][R10.64] ;  /* 0x000000060a197981 */ /* 0x0002a8000c1e1900 */
        /* <DEDUP_REMOVED lines=26> */
[----:B------:R-:W2:Y:S04]  /*0740*/  LDG.E R11, desc[UR6][R10.64] ;  /* 0x000000060a0b7981 */ /* 0x000ea8000c1e1900 */
[----:B------:R1:W3:Y:S01]  /*0750*/  LDG.E R8, desc[UR6][R8.64] ;  /* 0x0000000608087981 */ /* 0x0002e2000c1e1900 */
[----:B------:R-:W-:Y:S01]  /*0760*/  LEA R19, R13, R19, 0x2 ;  /* 0x000000130d137211 */ /* 0x000fe200078e10ff */
[-C--:B--2---:R-:W-:Y:S01]  /*0770*/  FMUL R27, R12, -R11.reuse ;  /* 0x8000000b0c1b7220 */ /* 0x084fe20000400000 */
[----:B------:R-:W-:-:S03]  /*0780*/  FMUL R23, R14, -R11 ;  /* 0x8000000b0e177220 */ /* 0x000fc60000400000 */
[----:B------:R-:W-:-:S04]  /*0790*/  FFMA.SAT R25, R27, R18, 0.5 ;  /* 0x3f0000001b197423 */ /* 0x000fc80000002012 */
[----:B------:R-:W-:Y:S01]  /*07a0*/  FFMA.RM R20, R25, R16, 12582913 ;  /* 0x4b40000119147423 */ /* 0x000fe20000004010 */
[----:B------:R-:W-:-:S03]  /*07b0*/  FFMA.SAT R25, R23, R18, 0.5 ;  /* 0x3f00000017197423 */ /* 0x000fc60000002012 */
[C---:B------:R-:W-:Y:S01]  /*07c0*/  FADD R24, R20.reuse, -12583039 ;  /* 0xcb40007f14187421 */ /* 0x040fe20000000000 */
[----:B------:R-:W-:Y:S01]  /*07d0*/  FFMA.RM R22, R25, R16, 12582913 ;  /* 0x4b40000119167423 */ /* 0x000fe20000004010 */
[----:B------:R-:W-:Y:S02]  /*07e0*/  SHF.L.U32 R20, R20, 0x17, RZ ;  /* 0x0000001714147819 */ /* 0x000fe400000006ff */
[C---:B------:R-:W-:Y:S01]  /*07f0*/  FFMA R24, R27.reuse, 1.4426950216293334961, -R24 ;  /* 0x3fb8aa3b1b187823 */ /* 0x040fe20000000818 */
[C---:B------:R-:W-:Y:S01]  /*0800*/  FADD R10, R22.reuse, -12583039 ;  /* 0xcb40007f160a7421 */ /* 0x040fe20000000000 */
[----:B------:R-:W-:Y:S02]  /*0810*/  SHF.L.U32 R22, R22, 0x17, RZ ;  /* 0x0000001716167819 */ /* 0x000fe400000006ff */
[----:B------:R-:W-:Y:S01]  /*0820*/  FFMA R24, R27, 1.925963033500011079e-08, R24 ;  /* 0x32a570601b187823 */ /* 0x000fe20000000018 */
[----:B------:R-:W-:-:S03]  /*0830*/  FFMA R10, R23, 1.4426950216293334961, -R10 ;  /* 0x3fb8aa3b170a7823 */ /* 0x000fc6000000080a */
[----:B-1----:R-:W1:Y:S01]  /*0840*/  MUFU.EX2 R9, R24 ;  /* 0x0000001800097308 */ /* 0x002e620000000800 */
[----:B------:R-:W-:-:S07]  /*0850*/  FFMA R23, R23, 1.925963033500011079e-08, R10 ;  /* 0x32a5706017177823 */ /* 0x000fce000000000a */
[----:B------:R-:W2:Y:S01]  /*0860*/  MUFU.EX2 R23, R23 ;  /* 0x0000001700177308 */ /* 0x000ea20000000800 */
[----:B-1----:R-:W-:-:S04]  /*0870*/  FMUL R9, R20, R9 ;  /* 0x0000000914097220 */ /* 0x002fc80000400000 */
[----:B------:R-:W-:Y:S01]  /*0880*/  FMUL R10, R0, R9 ;  /* 0x00000009000a7220 */ /* 0x000fe20000400000 */
[----:B--2---:R-:W-:-:S04]  /*0890*/  FMUL R22, R22, R23 ;  /* 0x0000001716167220 */ /* 0x004fc80000400000 */
[----:B------:R-:W-:-:S04]  /*08a0*/  FFMA R10, R15, R22, R10 ;  /* 0x000000160f0a7223 */ /* 0x000fc8000000000a */
[----:B---3--:R-:W-:Y:S01]  /*08b0*/  FFMA R8, R17, R10, -R8 ;  /* 0x0000000a11087223 */ /* 0x008fe20000000808 */
[----:B------:R-:W-:-:S04]  /*08c0*/  IMAD.WIDE R10, R19, 0x4, R6 ;  /* 0x00000004130a7825 */ /* 0x000fc800078e0206 */
[----:B0-----:R-:W-:-:S05]  /*08d0*/  FFMA R21, R8, R8, R21 ;  /* 0x0000000808157223 */ /* 0x001fca0000000015 */
[----:B------:R0:W-:Y:S04]  /*08e0*/  STG.E desc[UR6][R2.64], R21 ;  /* 0x0000001502007986 */ /* 0x0001e8000c101906 */
[----:B------:R-:W2:Y:S01]  /*08f0*/  LDG.E R25, desc[UR6][R10.64] ;  /* 0x000000060a197981 */ /* 0x000ea2000c1e1900 */
[----:B------:R-:W-:-:S05]  /*0900*/  IMAD.WIDE R8, R19, 0x4, R4 ;  /* 0x0000000413087825 */ /* 0x000fca00078e0204 */
[----:B------:R-:W3:Y:S01]  /*0910*/  LDG.E R20, desc[UR6][R8.64] ;  /* 0x0000000608147981 */ /* 0x000ee2000c1e1900 */
[----:B------:R-:W-:-:S04]  /*0920*/  UIADD3 UR4, UPT, UPT, UR4, 0x4, URZ ;  /* 0x0000000404047890 */ /* 0x000fc8000fffe0ff */
[----:B------:R-:W-:Y:S01]  /*0930*/  UISETP.NE.AND UP0, UPT, UR4, 0x14, UPT ;  /* 0x000000140400788c */ /* 0x000fe2000bf05270 */
        /* <DEDUP_REMOVED lines=20> */
[----:B---3--:R-:W-:-:S04]  /*0a80*/  FFMA R20, R17, R22, -R20 ;  /* 0x0000001611147223 */ /* 0x008fc80000000814 */
[----:B0-----:R-:W-:-:S05]  /*0a90*/  FFMA R21, R20, R20, R21 ;  /* 0x0000001414157223 */ /* 0x001fca0000000015 */
[----:B------:R1:W-:Y:S01]  /*0aa0*/  STG.E desc[UR6][R2.64], R21 ;  /* 0x0000001502007986 */ /* 0x0003e2000c101906 */
[----:B------:R-:W-:Y:S05]  /*0ab0*/  BRA.U UP0, `(.L_x_0) ;  /* 0xfffffff900407547 */ /* 0x000fea000b83ffff */
[----:B------:R-:W-:Y:S05]  /*0ac0*/  EXIT ;  /* 0x000000000000794d */ /* 0x000fea0003800000 */
.L_x_1:
[----:B------:R-:W-:-:S00]  /*0ad0*/  BRA `(.L_x_1) ;  /* 0xfffffffc00fc7947 */ /* 0x000fc0000383ffff */
[----:B------:R-:W-:-:S00]  /*0ae0*/  NOP ;  /* 0x0000000000007918 */ /* 0x000fc00000000000 */
        /* <DEDUP_REMOVED lines=9> */
.L_x_2:


//--------------------- .nv.shared.reserved.0     --------------------------
	.section	.nv.shared.reserved.0,"aw",@nobits
	.weak		__nv_reservedSMEM_offset_0_alias
	.size		__nv_reservedSMEM_offset_0_alias, 0, 64
	.other		__nv_reservedSMEM_offset_0_alias,@"STO_CUDA_RESERVED_SHARED STV_DEFAULT"
__nv_reservedSMEM_offset_0_alias:
	.zero		0
	.zero		64


//--------------------- .nv.constant0.k_f_4_1_21_f_f7def86f0a03 --------------------------
	.section	.nv.constant0.k_f_4_1_21_f_f7def86f0a03,"a",@progbits
	.sectionflags	@""
	.align	4
.nv.constant0.k_f_4_1_21_f_f7def86f0a03:
	.zero		940


//--------------------- SYMBOLS --------------------------

	.type		.nv.reservedSmem.offset0,@object
	.size		.nv.reservedSmem.offset0,0x4
